	.headerflags	@"EF_CUDA_TEXMODE_UNIFIED EF_CUDA_64BIT_ADDRESS EF_CUDA_ACCELERATORS EF_CUDA_SM90 EF_CUDA_VIRTUAL_SM(EF_CUDA_SM90)"
	.elftype	@"ET_EXEC"


//--------------------- .nv.info                  --------------------------
	.section	.nv.info,"",@"SHT_CUDA_INFO"
	.align	4


	//----- nvinfo : EIATTR_REGCOUNT
	.align		4
        /*0000*/ 	.byte	0x04, 0x2f
        /*0002*/ 	.short	(.L_3 - .L_2)
	.align		4
.L_2:
        /*0004*/ 	.word	index@(triton_poi_fused__native_batch_norm_legit_no_training_cat_relu_7)
        /*0008*/ 	.word	0x00000038


	//----- nvinfo : EIATTR_MIN_STACK_SIZE
	.align		4
.L_3:
        /*000c*/ 	.byte	0x04, 0x12
        /*000e*/ 	.short	(.L_5 - .L_4)
	.align		4
.L_4:
        /*0010*/ 	.word	index@(triton_poi_fused__native_batch_norm_legit_no_training_cat_relu_7)
        /*0014*/ 	.word	0x00000000


	//----- nvinfo : EIATTR_FRAME_SIZE
	.align		4
.L_5:
        /*0018*/ 	.byte	0x04, 0x11
        /*001a*/ 	.short	(.L_7 - .L_6)
	.align		4
.L_6:
        /*001c*/ 	.word	index@(triton_poi_fused__native_batch_norm_legit_no_training_cat_relu_7)
        /*0020*/ 	.word	0x00000000


	//----- nvinfo : EIATTR_MIN_STACK_SIZE
	.align		4
.L_7:
        /*0024*/ 	.byte	0x04, 0x12
        /*0026*/ 	.short	(.L_9 - .L_8)
	.align		4
.L_8:
        /*0028*/ 	.word	index@(triton_poi_fused__native_batch_norm_legit_no_training_cat_relu_7)
        /*002c*/ 	.word	0x00000000
.L_9:


//--------------------- .nv.info.triton_poi_fused__native_batch_norm_legit_no_training_cat_relu_7 --------------------------
	.section	.nv.info.triton_poi_fused__native_batch_norm_legit_no_training_cat_relu_7,"",@"SHT_CUDA_INFO"
	.sectionflags	@""
	.align	4


	//----- nvinfo : EIATTR_CUDA_API_VERSION
	.align		4
        /*0000*/ 	.byte	0x04, 0x37
        /*0002*/ 	.short	(.L_11 - .L_10)
.L_10:
        /*0004*/ 	.word	0x0000007c


	//----- nvinfo : EIATTR_KPARAM_INFO
	.align		4
.L_11:
        /*0008*/ 	.byte	0x04, 0x17
        /*000a*/ 	.short	(.L_13 - .L_12)
.L_12:
        /*000c*/ 	.word	0x00000000
        /*0010*/ 	.short	0x0008
        /*0012*/ 	.short	0x0040
        /*0014*/ 	.byte	0x00, 0xf0, 0x11, 0x00


	//----- nvinfo : EIATTR_KPARAM_INFO
	.align		4
.L_13:
        /*0018*/ 	.byte	0x04, 0x17
        /*001a*/ 	.short	(.L_15 - .L_14)
.L_14:
        /*001c*/ 	.word	0x00000000
        /*0020*/ 	.short	0x0007
        /*0022*/ 	.short	0x0038
        /*0024*/ 	.byte	0x00, 0xf4, 0x21, 0x00


	//----- nvinfo : EIATTR_KPARAM_INFO
	.align		4
.L_15:
        /*0028*/ 	.byte	0x04, 0x17
        /*002a*/ 	.short	(.L_17 - .L_16)
.L_16:
        /*002c*/ 	.word	0x00000000
        /*0030*/ 	.short	0x0006
        /*0032*/ 	.short	0x0030
        /*0034*/ 	.byte	0x00, 0xf4, 0x21, 0x00


	//----- nvinfo : EIATTR_KPARAM_INFO
	.align		4
.L_17:
        /*0038*/ 	.byte	0x04, 0x17
        /*003a*/ 	.short	(.L_19 - .L_18)
.L_18:
        /*003c*/ 	.word	0x00000000
        /*0040*/ 	.short	0x0005
        /*0042*/ 	.short	0x0028
        /*0044*/ 	.byte	0x00, 0xf4, 0x21, 0x00


	//----- nvinfo : EIATTR_KPARAM_INFO
	.align		4
.L_19:
        /*0048*/ 	.byte	0x04, 0x17
        /*004a*/ 	.short	(.L_21 - .L_20)
.L_20:
        /*004c*/ 	.word	0x00000000
        /*0050*/ 	.short	0x0004
        /*0052*/ 	.short	0x0020
        /*0054*/ 	.byte	0x00, 0xf4, 0x21, 0x00


	//----- nvinfo : EIATTR_KPARAM_INFO
	.align		4
.L_21:
        /*0058*/ 	.byte	0x04, 0x17
        /*005a*/ 	.short	(.L_23 - .L_22)
.L_22:
        /*005c*/ 	.word	0x00000000
        /*0060*/ 	.short	0x0003
        /*0062*/ 	.short	0x0018
        /*0064*/ 	.byte	0x00, 0xf4, 0x21, 0x00


	//----- nvinfo : EIATTR_KPARAM_INFO
	.align		4
.L_23:
        /*0068*/ 	.byte	0x04, 0x17
        /*006a*/ 	.short	(.L_25 - .L_24)
.L_24:
        /*006c*/ 	.word	0x00000000
        /*0070*/ 	.short	0x0002
        /*0072*/ 	.short	0x0010
        /*0074*/ 	.byte	0x00, 0xf4, 0x21, 0x00


	//----- nvinfo : EIATTR_KPARAM_INFO
	.align		4
.L_25:
        /*0078*/ 	.byte	0x04, 0x17
        /*007a*/ 	.short	(.L_27 - .L_26)
.L_26:
        /*007c*/ 	.word	0x00000000
        /*0080*/ 	.short	0x0001
        /*0082*/ 	.short	0x0008
        /*0084*/ 	.byte	0x00, 0xf4, 0x21, 0x00


	//----- nvinfo : EIATTR_KPARAM_INFO
	.align		4
.L_27:
        /*0088*/ 	.byte	0x04, 0x17
        /*008a*/ 	.short	(.L_29 - .L_28)
.L_28:
        /*008c*/ 	.word	0x00000000
        /*0090*/ 	.short	0x0000
        /*0092*/ 	.short	0x0000
        /*0094*/ 	.byte	0x00, 0xf4, 0x21, 0x00


	//----- nvinfo : EIATTR_SPARSE_MMA_MASK
	.align		4
.L_29:
        /*0098*/ 	.byte	0x03, 0x50
        /*009a*/ 	.short	0x0000


	//----- nvinfo : EIATTR_MAXREG_COUNT
	.align		4
        /*009c*/ 	.byte	0x03, 0x1b
        /*009e*/ 	.short	0x00ff


	//----- nvinfo : EIATTR_EXIT_INSTR_OFFSETS
	.align		4
        /*00a0*/ 	.byte	0x04, 0x1c
        /*00a2*/ 	.short	(.L_31 - .L_30)


	//   ....[0]....
.L_30:
        /*00a4*/ 	.word	0x00001220


	//   ....[1]....
        /*00a8*/ 	.word	0x00001240


	//----- nvinfo : EIATTR_REQNTID
	.align		4
.L_31:
        /*00ac*/ 	.byte	0x04, 0x10
        /*00ae*/ 	.short	(.L_33 - .L_32)
.L_32:
        /*00b0*/ 	.word	0x00000080
        /*00b4*/ 	.word	0x00000001
        /*00b8*/ 	.word	0x00000001


	//----- nvinfo : EIATTR_CBANK_PARAM_SIZE
	.align		4
.L_33:
        /*00bc*/ 	.byte	0x03, 0x19
        /*00be*/ 	.short	0x0044


	//----- nvinfo : EIATTR_PARAM_CBANK
	.align		4
        /*00c0*/ 	.byte	0x04, 0x0a
        /*00c2*/ 	.short	(.L_35 - .L_34)
	.align		4
.L_34:
        /*00c4*/ 	.word	index@(.nv.constant0.triton_poi_fused__native_batch_norm_legit_no_training_cat_relu_7)
        /*00c8*/ 	.short	0x0210
        /*00ca*/ 	.short	0x0044


	//----- nvinfo : EIATTR_SW_WAR
	.align		4
.L_35:
        /*00cc*/ 	.byte	0x04, 0x36
        /*00ce*/ 	.short	(.L_37 - .L_36)
.L_36:
        /*00d0*/ 	.word	0x00000008
.L_37:


//--------------------- .nv.callgraph             --------------------------
	.section	.nv.callgraph,"",@"SHT_CUDA_CALLGRAPH"
	.align	4
	.sectionentsize	8
	.align		4
        /*0000*/ 	.word	0x00000000
	.align		4
        /*0004*/ 	.word	0xffffffff
	.align		4
        /*0008*/ 	.word	0x00000000
	.align		4
        /*000c*/ 	.word	0xfffffffe
	.align		4
        /*0010*/ 	.word	0x00000000
	.align		4
        /*0014*/ 	.word	0xfffffffd
	.align		4
        /*0018*/ 	.word	0x00000000
	.align		4
        /*001c*/ 	.word	0xfffffffc


//--------------------- .nv.constant4             --------------------------
	.section	.nv.constant4,"a",@progbits
	.align	8
	.align		8
.nv.constant4:
        /*0000*/ 	.dword	_$_str
	.align		8
        /*0008*/ 	.dword	_$_str_$_2


//--------------------- .text.triton_poi_fused__native_batch_norm_legit_no_training_cat_relu_7 --------------------------
	.section	.text.triton_poi_fused__native_batch_norm_legit_no_training_cat_relu_7,"ax",@progbits
	.align	128
        .global         triton_poi_fused__native_batch_norm_legit_no_training_cat_relu_7
        .type           triton_poi_fused__native_batch_norm_legit_no_training_cat_relu_7,@function
        .size           triton_poi_fused__native_batch_norm_legit_no_training_cat_relu_7,(.L_x_1 - triton_poi_fused__native_batch_norm_legit_no_training_cat_relu_7)
        .other          triton_poi_fused__native_batch_norm_legit_no_training_cat_relu_7,@"STO_CUDA_ENTRY STV_DEFAULT"
triton_poi_fused__native_batch_norm_legit_no_training_cat_relu_7:
.text.triton_poi_fused__native_batch_norm_legit_no_training_cat_relu_7:
[----:B------:R-:W0:Y:S01]  /*0000*/  LDC R1, c[0x0][0x28] ;  /* 0x00000a00ff017b82 */ /* 0x000e220000000800 */
[----:B------:R-:W1:Y:S07]  /*0010*/  S2R R0, SR_TID.X ;  /* 0x0000000000007919 */ /* 0x000e6e0000002100 */
[----:B------:R-:W2:Y:S01]  /*0020*/  LDC.64 R2, c[0x0][0x228] ;  /* 0x00008a00ff027b82 */ /* 0x000ea20000000a00 */
[----:B------:R-:W-:Y:S01]  /*0030*/  IMAD.MOV.U32 R4, RZ, RZ, RZ ;  /* 0x000000ffff047224 */ /* 0x000fe200078e00ff */
[----:B------:R-:W-:Y:S01]  /*0040*/  ULDC.64 UR4, c[0x0][0x208] ;  /* 0x0000820000047ab9 */ /* 0x000fe20000000a00 */
[----:B------:R-:W3:Y:S01]  /*0050*/  S2R R49, SR_CTAID.X ;  /* 0x0000000000317919 */ /* 0x000ee20000002500 */
[----:B------:R-:W-:Y:S01]  /*0060*/  IMAD.MOV.U32 R18, RZ, RZ, RZ ;  /* 0x000000ffff127224 */ /* 0x000fe200078e00ff */
[----:B------:R-:W-:Y:S01]  /*0070*/  CS2R R10, SRZ ;  /* 0x00000000000a7805 */ /* 0x000fe2000001ff00 */
[----:B------:R-:W-:-:S02]  /*0080*/  IMAD.MOV.U32 R22, RZ, RZ, RZ ;  /* 0x000000ffff167224 */ /* 0x000fc400078e00ff */
[----:B------:R-:W-:Y:S01]  /*0090*/  IMAD.MOV.U32 R48, RZ, RZ, RZ ;  /* 0x000000ffff307224 */ /* 0x000fe200078e00ff */
[----:B------:R-:W4:Y:S01]  /*00a0*/  LDC.64 R26, c[0x0][0x230] ;  /* 0x00008c00ff1a7b82 */ /* 0x000f220000000a00 */
[----:B------:R-:W-:Y:S02]  /*00b0*/  IMAD.MOV.U32 R16, RZ, RZ, RZ ;  /* 0x000000ffff107224 */ /* 0x000fe400078e00ff */
[----:B------:R-:W-:-:S05]  /*00c0*/  IMAD.MOV.U32 R34, RZ, RZ, 0x3e800000 ;  /* 0x3e800000ff227424 */ /* 0x000fca00078e00ff */
[----:B------:R-:W5:Y:S08]  /*00d0*/  LDC.64 R24, c[0x0][0x220] ;  /* 0x00008800ff187b82 */ /* 0x000f700000000a00 */
[----:B------:R-:W2:Y:S01]  /*00e0*/  LDC.64 R14, c[0x0][0x238] ;  /* 0x00008e00ff0e7b82 */ /* 0x000ea20000000a00 */
[----:B------:R-:W-:Y:S02]  /*00f0*/  CS2R R36, SRZ ;  /* 0x0000000000247805 */ /* 0x000fe4000001ff00 */
[----:B------:R-:W-:Y:S01]  /*0100*/  CS2R R30, SRZ ;  /* 0x00000000001e7805 */ /* 0x000fe2000001ff00 */
[----:B------:R-:W-:Y:S01]  /*0110*/  IMAD.MOV.U32 R40, RZ, RZ, RZ ;  /* 0x000000ffff287224 */ /* 0x000fe200078e00ff */
[----:B------:R-:W-:Y:S01]  /*0120*/  CS2R R38, SRZ ;  /* 0x0000000000267805 */ /* 0x000fe2000001ff00 */
[----:B------:R-:W-:Y:S01]  /*0130*/  IMAD.MOV.U32 R35, RZ, RZ, RZ ;  /* 0x000000ffff237224 */ /* 0x000fe200078e00ff */
[----:B------:R-:W-:Y:S01]  /*0140*/  CS2R R32, SRZ ;  /* 0x0000000000207805 */ /* 0x000fe2000001ff00 */
[----:B-1----:R-:W-:Y:S01]  /*0150*/  IMAD.SHL.U32 R0, R0, 0x4, RZ ;  /* 0x0000000400007824 */ /* 0x002fe200078e00ff */
[----:B------:R-:W1:Y:S01]  /*0160*/  LDC.64 R52, c[0x0][0x210] ;  /* 0x00008400ff347b82 */ /* 0x000e620000000a00 */
[----:B------:R-:W-:Y:S01]  /*0170*/  ULDC.64 UR6, c[0x0][0x218] ;  /* 0x0000860000067ab9 */ /* 0x000fe20000000a00 */
[----:B---3--:R-:W-:-:S02]  /*0180*/  SHF.R.S32.HI R7, RZ, 0x15, R49 ;  /* 0x00000015ff077819 */ /* 0x008fc40000011431 */
[----:B------:R-:W-:Y:S02]  /*0190*/  LOP3.LUT R0, R0, 0x1fc, RZ, 0xc0, !PT ;  /* 0x000001fc00007812 */ /* 0x000fe400078ec0ff */
[----:B------:R-:W-:-:S03]  /*01a0*/  SGXT R7, R7, 0x1 ;  /* 0x000000010707781a */ /* 0x000fc60000000200 */
[----:B------:R-:W-:-:S04]  /*01b0*/  IMAD R49, R49, 0x400, R0 ;  /* 0x0000040031317824 */ /* 0x000fc800078e0200 */
[----:B------:R-:W-:Y:S01]  /*01c0*/  VIADD R17, R49, 0x200 ;  /* 0x0000020031117836 */ /* 0x000fe20000000000 */
[----:B------:R-:W-:Y:S02]  /*01d0*/  LEA.HI R0, R7, R49, RZ, 0x6 ;  /* 0x0000003107007211 */ /* 0x000fe400078f30ff */
[----:B------:R-:W-:Y:S02]  /*01e0*/  ISETP.GE.AND P1, PT, R49, 0x16200, PT ;  /* 0x000162003100780c */ /* 0x000fe40003f26270 */
[----:B------:R-:W-:Y:S02]  /*01f0*/  SHF.R.S32.HI R5, RZ, 0x6, R0 ;  /* 0x00000006ff057819 */ /* 0x000fe40000011400 */
[----:B------:R-:W-:-:S03]  /*0200*/  LEA.HI R7, R7, R17, RZ, 0x6 ;  /* 0x0000001107077211 */ /* 0x000fc600078f30ff */
[----:B------:R-:W-:-:S05]  /*0210*/  IMAD.HI R4, R5, -0x46debc05, R4 ;  /* 0xb92143fb05047827 */ /* 0x000fca00078e0204 */
[----:B------:R-:W-:-:S04]  /*0220*/  SHF.R.U32.HI R9, RZ, 0x1f, R4 ;  /* 0x0000001fff097819 */ /* 0x000fc80000011604 */
[----:B------:R-:W-:Y:S02]  /*0230*/  LEA.HI.SX32 R9, R4, R9, 0x18 ;  /* 0x0000000904097211 */ /* 0x000fe400078fc2ff */
[----:B------:R-:W-:-:S03]  /*0240*/  SHF.R.S32.HI R19, RZ, 0x6, R7 ;  /* 0x00000006ff137819 */ /* 0x000fc60000011407 */
[----:B------:R-:W-:Y:S01]  /*0250*/  IMAD R45, R9, -0x162, R5 ;  /* 0xfffffe9e092d7824 */ /* 0x000fe200078e0205 */
[----:B------:R-:W-:Y:S01]  /*0260*/  CS2R R8, SRZ ;  /* 0x0000000000087805 */ /* 0x000fe2000001ff00 */
[----:B------:R-:W-:-:S04]  /*0270*/  IMAD.HI R6, R19, -0x46debc05, R18 ;  /* 0xb92143fb13067827 */ /* 0x000fc800078e0212 */
[----:B--2---:R-:W-:Y:S01]  /*0280*/  IMAD.WIDE R4, R45, 0x4, R2 ;  /* 0x000000042d047825 */ /* 0x004fe200078e0202 */
[----:B------:R-:W-:-:S04]  /*0290*/  SHF.R.U32.HI R7, RZ, 0x1f, R6 ;  /* 0x0000001fff077819 */ /* 0x000fc80000011606 */
[----:B------:R-:W2:Y:S01]  /*02a0*/  @!P1 LDG.E.EL R9, desc[UR4][R4.64] ;  /* 0x0000000404099981 */ /* 0x000ea2000c2e1900 */
[----:B------:R-:W-:Y:S02]  /*02b0*/  LEA.HI.SX32 R7, R6, R7, 0x18 ;  /* 0x0000000706077211 */ /* 0x000fe400078fc2ff */
[----:B------:R-:W-:Y:S01]  /*02c0*/  ISETP.GE.AND P0, PT, R17, 0x16200, PT ;  /* 0x000162001100780c */ /* 0x000fe20003f06270 */
[----:B------:R-:W3:Y:S02]  /*02d0*/  @!P1 LDG.E.EL R8, desc[UR4][R4.64] ;  /* 0x0000000404089981 */ /* 0x000ee4000c2e1900 */
[----:B------:R-:W-:Y:S02]  /*02e0*/  IMAD R18, R7, -0x162, R19 ;  /* 0xfffffe9e07127824 */ /* 0x000fe400078e0213 */
[----:B------:R-:W5:Y:S01]  /*02f0*/  @!P1 LDG.E.EL R10, desc[UR4][R4.64] ;  /* 0x00000004040a9981 */ /* 0x000f62000c2e1900 */
[----:B------:R-:W-:Y:S02]  /*0300*/  IMAD.MOV.U32 R7, RZ, RZ, RZ ;  /* 0x000000ffff077224 */ /* 0x000fe400078e00ff */
[----:B------:R-:W-:-:S05]  /*0310*/  IMAD.WIDE R2, R18, 0x4, R2 ;  /* 0x0000000412027825 */ /* 0x000fca00078e0202 */
[----:B------:R-:W5:Y:S01]  /*0320*/  @!P0 LDG.E.EL R7, desc[UR4][R2.64] ;  /* 0x0000000402078981 */ /* 0x000f62000c2e1900 */
[----:B------:R-:W-:-:S03]  /*0330*/  IMAD.MOV.U32 R6, RZ, RZ, RZ ;  /* 0x000000ffff067224 */ /* 0x000fc600078e00ff */
[----:B------:R-:W5:Y:S04]  /*0340*/  @!P0 LDG.E.EL R11, desc[UR4][R2.64] ;  /* 0x00000004020b8981 */ /* 0x000f68000c2e1900 */
[----:B------:R1:W5:Y:S04]  /*0350*/  @!P1 LDG.E.EL R6, desc[UR4][R4.64] ;  /* 0x0000000404069981 */ /* 0x000368000c2e1900 */
[----:B------:R-:W5:Y:S01]  /*0360*/  @!P0 LDG.E.EL R22, desc[UR4][R2.64] ;  /* 0x0000000402168981 */ /* 0x000f62000c2e1900 */
[----:B------:R-:W-:-:S04]  /*0370*/  IMAD.HI R23, R49, -0x46debc05, R48 ;  /* 0xb92143fb31177827 */ /* 0x000fc800078e0230 */
[----:B------:R-:W-:Y:S01]  /*0380*/  IMAD.HI R29, R17, -0x46debc05, R16 ;  /* 0xb92143fb111d7827 */ /* 0x000fe200078e0210 */
[----:B-1----:R-:W-:Y:S01]  /*0390*/  SHF.R.U32.HI R4, RZ, 0x1f, R23 ;  /* 0x0000001fff047819 */ /* 0x002fe20000011617 */
[----:B------:R1:W5:Y:S01]  /*03a0*/  @!P0 LDG.E.EL R16, desc[UR4][R2.64] ;  /* 0x0000000402108981 */ /* 0x000362000c2e1900 */
[----:B------:R-:W-:Y:S02]  /*03b0*/  LOP3.LUT R5, R0, 0xffffffc0, RZ, 0xc0, !PT ;  /* 0xffffffc000057812 */ /* 0x000fe400078ec0ff */
[----:B------:R-:W-:Y:S02]  /*03c0*/  LEA.HI.SX32 R23, R23, R4, 0x12 ;  /* 0x0000000417177211 */ /* 0x000fe400078f92ff */
[----:B------:R-:W-:Y:S01]  /*03d0*/  SHF.R.U32.HI R0, RZ, 0x1f, R29 ;  /* 0x0000001fff007819 */ /* 0x000fe2000001161d */
[----:B------:R-:W-:Y:S02]  /*03e0*/  IMAD.IADD R5, R49, 0x1, -R5 ;  /* 0x0000000131057824 */ /* 0x000fe400078e0a05 */
[----:B------:R-:W-:Y:S01]  /*03f0*/  IMAD R20, R23, 0x12c0, RZ ;  /* 0x000012c017147824 */ /* 0x000fe200078e02ff */
[----:B------:R-:W-:Y:S01]  /*0400*/  LEA.HI.SX32 R29, R29, R0, 0x12 ;  /* 0x000000001d1d7211 */ /* 0x000fe200078f92ff */
[----:B------:R-:W-:Y:S01]  /*0410*/  IMAD.SHL.U32 R0, R45, 0x40, RZ ;  /* 0x000000402d007824 */ /* 0x000fe200078e00ff */
[----:B------:R-:W-:-:S02]  /*0420*/  SHF.R.S32.HI R48, RZ, 0x1f, R5 ;  /* 0x0000001fff307819 */ /* 0x000fc40000011405 */
[--C-:B------:R-:W-:Y:S01]  /*0430*/  SHF.R.S32.HI R12, RZ, 0x1f, R20.reuse ;  /* 0x0000001fff0c7819 */ /* 0x100fe20000011414 */
[----:B------:R-:W-:Y:S01]  /*0440*/  IMAD R4, R29, 0x12c0, RZ ;  /* 0x000012c01d047824 */ /* 0x000fe200078e02ff */
[----:B------:R-:W-:Y:S02]  /*0450*/  IADD3 R20, P2, P3, R0, R5, R20 ;  /* 0x0000000500147210 */ /* 0x000fe40007b5e014 */
[----:B------:R-:W-:Y:S01]  /*0460*/  SHF.R.S32.HI R21, RZ, 0x1f, R0 ;  /* 0x0000001fff157819 */ /* 0x000fe20000011400 */
[----:B------:R-:W-:-:S03]  /*0470*/  IMAD.SHL.U32 R0, R18, 0x40, RZ ;  /* 0x0000004012007824 */ /* 0x000fc600078e00ff */
[----:B------:R-:W-:Y:S02]  /*0480*/  IADD3.X R21, R21, R48, R12, P2, P3 ;  /* 0x0000003015157210 */ /* 0x000fe400017e640c */
[--C-:B------:R-:W-:Y:S02]  /*0490*/  IADD3 R19, P3, P5, R0, R5, R4.reuse ;  /* 0x0000000500137210 */ /* 0x100fe40007d7e004 */
[----:B------:R-:W-:Y:S02]  /*04a0*/  SHF.R.S32.HI R4, RZ, 0x1f, R4 ;  /* 0x0000001fff047819 */ /* 0x000fe40000011404 */
[----:B------:R-:W-:-:S04]  /*04b0*/  SHF.R.S32.HI R5, RZ, 0x1f, R0 ;  /* 0x0000001fff057819 */ /* 0x000fc80000011400 */
[----:B------:R-:W-:Y:S01]  /*04c0*/  IADD3.X R48, R5, R48, R4, P3, P5 ;  /* 0x0000003005307210 */ /* 0x000fe20001fea404 */
[----:B----4-:R-:W-:-:S05]  /*04d0*/  IMAD.WIDE R12, R45, 0x4, R26 ;  /* 0x000000042d0c7825 */ /* 0x010fca00078e021a */
[----:B------:R-:W4:Y:S04]  /*04e0*/  @!P1 LDG.E.EL R30, desc[UR4][R12.64] ;  /* 0x000000040c1e9981 */ /* 0x000f28000c2e1900 */
[----:B------:R-:W4:Y:S04]  /*04f0*/  @!P1 LDG.E.EL R40, desc[UR4][R12.64] ;  /* 0x000000040c289981 */ /* 0x000f28000c2e1900 */
[----:B------:R-:W4:Y:S01]  /*0500*/  @!P1 LDG.E.EL R37, desc[UR4][R12.64] ;  /* 0x000000040c259981 */ /* 0x000f22000c2e1900 */
[----:B01----:R-:W-:Y:S01]  /*0510*/  CS2R R2, SRZ ;  /* 0x0000000000027805 */ /* 0x003fe2000001ff00 */
[----:B------:R-:W-:-:S04]  /*0520*/  IMAD.WIDE R26, R18, 0x4, R26 ;  /* 0x00000004121a7825 */ /* 0x000fc800078e021a */
[----:B------:R-:W-:Y:S02]  /*0530*/  IMAD R50, R29, -0x5880, R17 ;  /* 0xffffa7801d327824 */ /* 0x000fe400078e0211 */
[----:B--2---:R-:W-:Y:S01]  /*0540*/  FADD R9, R9, 9.9999997473787516356e-06 ;  /* 0x3727c5ac09097421 */ /* 0x004fe20000000000 */
[----:B---3--:R-:W-:-:S05]  /*0550*/  FADD R8, R8, 9.9999997473787516356e-06 ;  /* 0x3727c5ac08087421 */ /* 0x008fca0000000000 */
[----:B------:R-:W0:Y:S01]  /*0560*/  MUFU.SQRT R9, R9 ;  /* 0x0000000900097308 */ /* 0x000e220000002000 */
[----:B-----5:R-:W-:-:S07]  /*0570*/  FADD R10, R10, 9.9999997473787516356e-06 ;  /* 0x3727c5ac0a0a7421 */ /* 0x020fce0000000000 */
[----:B------:R-:W1:Y:S01]  /*0580*/  MUFU.SQRT R8, R8 ;  /* 0x0000000800087308 */ /* 0x000e620000002000 */
[----:B------:R-:W-:-:S07]  /*0590*/  FADD R7, R7, 9.9999997473787516356e-06 ;  /* 0x3727c5ac07077421 */ /* 0x000fce0000000000 */
[----:B------:R-:W2:Y:S01]  /*05a0*/  MUFU.SQRT R10, R10 ;  /* 0x0000000a000a7308 */ /* 0x000ea20000002000 */
[C---:B0-----:R-:W-:Y:S02]  /*05b0*/  FSETP.GT.AND P6, PT, R9.reuse, 8.50705917302346158658e+37, PT ;  /* 0x7e8000000900780b */ /* 0x041fe40003fc4000 */
[----:B------:R-:W-:Y:S01]  /*05c0*/  FSETP.GEU.AND P5, PT, R9, 1.175494350822287508e-38, PT ;  /* 0x008000000900780b */ /* 0x000fe20003fae000 */
[----:B------:R-:W-:-:S04]  /*05d0*/  FADD R6, R6, 9.9999997473787516356e-06 ;  /* 0x3727c5ac06067421 */ /* 0x000fc80000000000 */
[----:B------:R-:W0:Y:S01]  /*05e0*/  MUFU.SQRT R7, R7 ;  /* 0x0000000700077308 */ /* 0x000e220000002000 */
[----:B-1----:R-:W-:Y:S02]  /*05f0*/  FSETP.GT.AND P4, PT, R8, 8.50705917302346158658e+37, PT ;  /* 0x7e8000000800780b */ /* 0x002fe40003f84000 */
[----:B------:R-:W-:Y:S02]  /*0600*/  FSEL R0, R34, 1, P6 ;  /* 0x3f80000022007808 */ /* 0x000fe40003000000 */
[----:B--2---:R-:W-:-:S03]  /*0610*/  FSETP.GT.AND P3, PT, R10, 8.50705917302346158658e+37, PT ;  /* 0x7e8000000a00780b */ /* 0x004fc60003f64000 */
[----:B------:R-:W1:Y:S01]  /*0620*/  MUFU.SQRT R6, R6 ;  /* 0x0000000600067308 */ /* 0x000e620000002000 */
[----:B------:R-:W-:Y:S01]  /*0630*/  FSETP.GEU.AND P2, PT, R8, 1.175494350822287508e-38, PT ;  /* 0x008000000800780b */ /* 0x000fe20003f4e000 */
[----:B------:R-:W-:Y:S01]  /*0640*/  @P6 FMUL R9, R9, 0.25 ;  /* 0x3e80000009096820 */ /* 0x000fe20000400000 */
[----:B------:R-:W-:Y:S01]  /*0650*/  @!P5 FMUL R0, R0, 16777216 ;  /* 0x4b8000000000d820 */ /* 0x000fe20000400000 */
[----:B------:R-:W-:Y:S02]  /*0660*/  FSEL R5, R34, 1, P4 ;  /* 0x3f80000022057808 */ /* 0x000fe40002000000 */
[----:B------:R-:W-:Y:S01]  /*0670*/  @!P5 FMUL R9, R9, 16777216 ;  /* 0x4b8000000909d820 */ /* 0x000fe20000400000 */
[C---:B0-----:R-:W-:Y:S01]  /*0680*/  FSETP.GT.AND P5, PT, R7.reuse, 8.50705917302346158658e+37, PT ;  /* 0x7e8000000700780b */ /* 0x041fe20003fa4000 */
[----:B------:R-:W-:Y:S01]  /*0690*/  @P4 FMUL R8, R8, 0.25 ;  /* 0x3e80000008084820 */ /* 0x000fe20000400000 */
[----:B------:R-:W-:Y:S02]  /*06a0*/  FSETP.GEU.AND P4, PT, R10, 1.175494350822287508e-38, PT ;  /* 0x008000000a00780b */ /* 0x000fe40003f8e000 */
[----:B------:R-:W-:Y:S01]  /*06b0*/  FSEL R4, R34, 1, P3 ;  /* 0x3f80000022047808 */ /* 0x000fe20001800000 */
[----:B------:R-:W-:Y:S01]  /*06c0*/  @P3 FMUL R10, R10, 0.25 ;  /* 0x3e8000000a0a3820 */ /* 0x000fe20000400000 */
[----:B------:R-:W-:Y:S01]  /*06d0*/  FSETP.GEU.AND P3, PT, R7, 1.175494350822287508e-38, PT ;  /* 0x008000000700780b */ /* 0x000fe20003f6e000 */
[----:B------:R-:W-:Y:S01]  /*06e0*/  @!P2 FMUL R8, R8, 16777216 ;  /* 0x4b8000000808a820 */ /* 0x000fe20000400000 */
[----:B------:R-:W-:Y:S01]  /*06f0*/  @!P2 FMUL R5, R5, 16777216 ;  /* 0x4b8000000505a820 */ /* 0x000fe20000400000 */
[C---:B-1----:R-:W-:Y:S01]  /*0700*/  FSETP.GT.AND P2, PT, R6.reuse, 8.50705917302346158658e+37, PT ;  /* 0x7e8000000600780b */ /* 0x042fe20003f44000 */
[----:B------:R-:W0:Y:S01]  /*0710*/  MUFU.RCP R41, R9 ;  /* 0x0000000900297308 */ /* 0x000e220000001000 */
[----:B------:R-:W-:-:S02]  /*0720*/  FSETP.GEU.AND P6, PT, R6, 1.175494350822287508e-38, PT ;  /* 0x008000000600780b */ /* 0x000fc40003fce000 */
[----:B------:R-:W-:-:S06]  /*0730*/  @P5 FMUL R7, R7, 0.25 ;  /* 0x3e80000007075820 */ /* 0x000fcc0000400000 */
[----:B------:R-:W-:-:S03]  /*0740*/  @!P3 FMUL R7, R7, 16777216 ;  /* 0x4b8000000707b820 */ /* 0x000fc60000400000 */
[----:B------:R-:W-:-:S03]  /*0750*/  @P2 FMUL R6, R6, 0.25 ;  /* 0x3e80000006062820 */ /* 0x000fc60000400000 */
[----:B------:R-:W1:Y:S01]  /*0760*/  MUFU.RCP R7, R7 ;  /* 0x0000000700077308 */ /* 0x000e620000001000 */
[----:B------:R-:W-:Y:S01]  /*0770*/  @!P6 FMUL R6, R6, 16777216 ;  /* 0x4b8000000606e820 */ /* 0x000fe20000400000 */
[----:B0-----:R-:W-:Y:S01]  /*0780*/  FMUL R41, R41, R0 ;  /* 0x0000000029297220 */ /* 0x001fe20000400000 */
[----:B------:R-:W-:Y:S01]  /*0790*/  FSEL R0, R34, 1, P5 ;  /* 0x3f80000022007808 */ /* 0x000fe20002800000 */
[----:B------:R-:W-:-:S04]  /*07a0*/  FADD R46, R11, 9.9999997473787516356e-06 ;  /* 0x3727c5ac0b2e7421 */ /* 0x000fc80000000000 */
[----:B------:R0:W2:Y:S01]  /*07b0*/  MUFU.RCP R44, R6 ;  /* 0x00000006002c7308 */ /* 0x0000a20000001000 */
[----:B------:R-:W-:Y:S01]  /*07c0*/  @!P3 FMUL R0, R0, 16777216 ;  /* 0x4b8000000000b820 */ /* 0x000fe20000400000 */
[----:B------:R-:W-:-:S03]  /*07d0*/  FSEL R9, R34, 1, P2 ;  /* 0x3f80000022097808 */ /* 0x000fc60001000000 */
[----:B-1----:R-:W-:-:S03]  /*07e0*/  FMUL R0, R7, R0 ;  /* 0x0000000007007220 */ /* 0x002fc60000400000 */
[----:B------:R-:W1:Y:S01]  /*07f0*/  MUFU.SQRT R46, R46 ;  /* 0x0000002e002e7308 */ /* 0x000e620000002000 */
[----:B0-----:R-:W-:Y:S01]  /*0800*/  CS2R R6, SRZ ;  /* 0x0000000000067805 */ /* 0x001fe2000001ff00 */
[----:B------:R-:W-:Y:S01]  /*0810*/  @!P6 FMUL R9, R9, 16777216 ;  /* 0x4b8000000909e820 */ /* 0x000fe20000400000 */
[C---:B------:R-:W-:Y:S02]  /*0820*/  ISETP.GE.AND P3, PT, R45.reuse, 0x117, PT ;  /* 0x000001172d00780c */ /* 0x040fe40003f66270 */
[----:B------:R-:W-:Y:S01]  /*0830*/  ISETP.GT.AND P2, PT, R45, 0x116, !P1 ;  /* 0x000001162d00780c */ /* 0x000fe20004f44270 */
[----:B--2---:R-:W-:Y:S02]  /*0840*/  FMUL R44, R44, R9 ;  /* 0x000000092c2c7220 */ /* 0x004fe40000400000 */
[----:B------:R0:W2:Y:S01]  /*0850*/  MUFU.RCP R42, R8 ;  /* 0x00000008002a7308 */ /* 0x0000a20000001000 */
[----:B------:R3:W5:Y:S01]  /*0860*/  @!P1 LDG.E.EL R6, desc[UR4][R12.64] ;  /* 0x000000040c069981 */ /* 0x000762000c2e1900 */
[----:B------:R-:W-:Y:S01]  /*0870*/  @!P4 FMUL R10, R10, 16777216 ;  /* 0x4b8000000a0ac820 */ /* 0x000fe20000400000 */
[----:B------:R-:W-:-:S02]  /*0880*/  @!P4 FMUL R4, R4, 16777216 ;  /* 0x4b8000000404c820 */ /* 0x000fc40000400000 */
[----:B------:R-:W4:Y:S01]  /*0890*/  @!P0 LDG.E.EL R7, desc[UR4][R26.64] ;  /* 0x000000041a078981 */ /* 0x000f22000c2e1900 */
[----:B0-----:R-:W-:-:S04]  /*08a0*/  IMAD.WIDE R8, R45, 0x4, R24 ;  /* 0x000000042d087825 */ /* 0x001fc800078e0218 */
[----:B---3--:R-:W-:-:S04]  /*08b0*/  IMAD.WIDE R12, R45, 0x4, R14 ;  /* 0x000000042d0c7825 */ /* 0x008fc800078e020e */
[----:B------:R-:W-:Y:S01]  /*08c0*/  FADD R45, R22, 9.9999997473787516356e-06 ;  /* 0x3727c5ac162d7421 */ /* 0x000fe20000000000 */
[C---:B-1----:R-:W-:Y:S02]  /*08d0*/  FSETP.GT.AND P4, PT, R46.reuse, 8.50705917302346158658e+37, PT ;  /* 0x7e8000002e00780b */ /* 0x042fe40003f84000 */
[----:B------:R-:W-:Y:S01]  /*08e0*/  FSETP.GEU.AND P5, PT, R46, 1.175494350822287508e-38, PT ;  /* 0x008000002e00780b */ /* 0x000fe20003fae000 */
[----:B------:R-:W0:Y:S01]  /*08f0*/  MUFU.RCP R43, R10 ;  /* 0x0000000a002b7308 */ /* 0x000e220000001000 */
[----:B--2---:R-:W-:Y:S01]  /*0900*/  FMUL R42, R42, R5 ;  /* 0x000000052a2a7220 */ /* 0x004fe20000400000 */
[----:B------:R-:W2:Y:S01]  /*0910*/  @!P1 LDG.E.EL R35, desc[UR4][R8.64] ;  /* 0x0000000408239981 */ /* 0x000ea2000c2e1900 */
[----:B------:R-:W-:-:S03]  /*0920*/  IMAD.WIDE R24, R18, 0x4, R24 ;  /* 0x0000000412187825 */ /* 0x000fc600078e0218 */
[----:B------:R-:W3:Y:S02]  /*0930*/  @!P1 LDG.E.EL R38, desc[UR4][R8.64] ;  /* 0x0000000408269981 */ /* 0x000ee4000c2e1900 */
[----:B------:R-:W1:Y:S01]  /*0940*/  MUFU.SQRT R45, R45 ;  /* 0x0000002d002d7308 */ /* 0x000e620000002000 */
[----:B------:R-:W-:Y:S01]  /*0950*/  FSEL R28, R34, 1, P4 ;  /* 0x3f800000221c7808 */ /* 0x000fe20002000000 */
[----:B------:R-:W-:Y:S01]  /*0960*/  @P4 FMUL R46, R46, 0.25 ;  /* 0x3e8000002e2e4820 */ /* 0x000fe20000400000 */
[----:B------:R-:W2:Y:S03]  /*0970*/  @!P1 LDG.E.EL R39, desc[UR4][R8.64] ;  /* 0x0000000408279981 */ /* 0x000ea6000c2e1900 */
[----:B------:R-:W-:Y:S01]  /*0980*/  @!P5 FMUL R46, R46, 16777216 ;  /* 0x4b8000002e2ed820 */ /* 0x000fe20000400000 */
[----:B------:R-:W-:Y:S01]  /*0990*/  @!P5 FMUL R28, R28, 16777216 ;  /* 0x4b8000001c1cd820 */ /* 0x000fe20000400000 */
[----:B0-----:R-:W-:Y:S01]  /*09a0*/  FMUL R43, R43, R4 ;  /* 0x000000042b2b7220 */ /* 0x001fe20000400000 */
[----:B------:R0:W2:Y:S01]  /*09b0*/  @!P1 LDG.E.EL R36, desc[UR4][R8.64] ;  /* 0x0000000408249981 */ /* 0x0000a2000c2e1900 */
[----:B------:R-:W-:Y:S01]  /*09c0*/  IMAD.MOV.U32 R5, RZ, RZ, RZ ;  /* 0x000000ffff057224 */ /* 0x000fe200078e00ff */
[----:B------:R-:W-:Y:S01]  /*09d0*/  CS2R R10, SRZ ;  /* 0x00000000000a7805 */ /* 0x000fe2000001ff00 */
[----:B------:R-:W-:Y:S01]  /*09e0*/  IMAD R22, R23, -0x5880, R49 ;  /* 0xffffa78017167824 */ /* 0x000fe200078e0231 */
[----:B------:R-:W2:Y:S01]  /*09f0*/  @!P0 LDG.E.EL R3, desc[UR4][R24.64] ;  /* 0x0000000418038981 */ /* 0x000ea2000c2e1900 */
[----:B-1----:R-:W-:-:S02]  /*0a00*/  FSETP.GT.AND P6, PT, R45, 8.50705917302346158658e+37, PT ;  /* 0x7e8000002d00780b */ /* 0x002fc40003fc4000 */
[----:B------:R-:W-:Y:S01]  /*0a10*/  FSETP.GEU.AND P5, PT, R45, 1.175494350822287508e-38, PT ;  /* 0x008000002d00780b */ /* 0x000fe20003fae000 */
[----:B------:R1:W1:Y:S01]  /*0a20*/  MUFU.RCP R47, R46 ;  /* 0x0000002e002f7308 */ /* 0x0002620000001000 */
[----:B------:R-:W-:Y:S01]  /*0a30*/  IMAD.MOV.U32 R4, RZ, RZ, RZ ;  /* 0x000000ffff047224 */ /* 0x000fe200078e00ff */
[----:B0-----:R-:W-:Y:S01]  /*0a40*/  CS2R R8, SRZ ;  /* 0x0000000000087805 */ /* 0x001fe2000001ff00 */
[----:B------:R-:W2:Y:S01]  /*0a50*/  @!P0 LDG.E.EL R2, desc[UR4][R24.64] ;  /* 0x0000000418028981 */ /* 0x000ea2000c2e1900 */
[----:B------:R-:W-:Y:S01]  /*0a60*/  ISETP.LT.AND P4, PT, R49, 0x16200, !P3 ;  /* 0x000162003100780c */ /* 0x000fe20005f81270 */
[----:B------:R-:W-:Y:S02]  /*0a70*/  IMAD.WIDE R14, R18, 0x4, R14 ;  /* 0x00000004120e7825 */ /* 0x000fe400078e020e */
[----:B------:R-:W2:Y:S03]  /*0a80*/  @!P0 LDG.E.EL R5, desc[UR4][R24.64] ;  /* 0x0000000418058981 */ /* 0x000ea6000c2e1900 */
[----:B------:R-:W-:Y:S01]  /*0a90*/  @P6 FMUL R45, R45, 0.25 ;  /* 0x3e8000002d2d6820 */ /* 0x000fe20000400000 */
[----:B------:R0:W2:Y:S03]  /*0aa0*/  @!P0 LDG.E.EL R4, desc[UR4][R24.64] ;  /* 0x0000000418048981 */ /* 0x0000a6000c2e1900 */
[----:B------:R-:W-:Y:S01]  /*0ab0*/  @!P5 FMUL R45, R45, 16777216 ;  /* 0x4b8000002d2dd820 */ /* 0x000fe20000400000 */
[----:B------:R-:W2:Y:S01]  /*0ac0*/  @!P0 LDG.E.EL R8, desc[UR4][R26.64] ;  /* 0x000000041a088981 */ /* 0x000ea2000c2e1900 */
[----:B-1----:R-:W-:-:S03]  /*0ad0*/  FSEL R46, R34, 1, P6 ;  /* 0x3f800000222e7808 */ /* 0x002fc60003000000 */
[----:B------:R-:W2:Y:S01]  /*0ae0*/  @!P0 LDG.E.EL R9, desc[UR4][R26.64] ;  /* 0x000000041a098981 */ /* 0x000ea2000c2e1900 */
[----:B------:R-:W1:Y:S01]  /*0af0*/  MUFU.RCP R45, R45 ;  /* 0x0000002d002d7308 */ /* 0x000e620000001000 */
[----:B0-----:R-:W-:Y:S02]  /*0b00*/  CS2R R24, SRZ ;  /* 0x0000000000187805 */ /* 0x001fe4000001ff00 */
[----:B------:R0:W2:Y:S01]  /*0b10*/  @!P0 LDG.E.EL R10, desc[UR4][R26.64] ;  /* 0x000000041a0a8981 */ /* 0x0000a2000c2e1900 */
[----:B------:R-:W-:Y:S02]  /*0b20*/  IMAD R23, R23, 0x45c0, R22 ;  /* 0x000045c017177824 */ /* 0x000fe400078e0216 */
[----:B------:R-:W-:Y:S01]  /*0b30*/  @!P5 FMUL R46, R46, 16777216 ;  /* 0x4b8000002e2ed820 */ /* 0x000fe20000400000 */
[----:B------:R-:W-:Y:S01]  /*0b40*/  FMUL R28, R47, R28 ;  /* 0x0000001c2f1c7220 */ /* 0x000fe20000400000 */
[----:B------:R-:W4:Y:S04]  /*0b50*/  @!P1 LDG.E.EL R33, desc[UR4][R12.64] ;  /* 0x000000040c219981 */ /* 0x000f28000c2e1900 */
[----:B------:R-:W2:Y:S01]  /*0b60*/  @!P1 LDG.E.EL R31, desc[UR4][R12.64] ;  /* 0x000000040c1f9981 */ /* 0x000ea2000c2e1900 */
[----:B0-----:R-:W-:-:S03]  /*0b70*/  CS2R R26, SRZ ;  /* 0x00000000001a7805 */ /* 0x001fc6000001ff00 */
[----:B------:R-:W2:Y:S01]  /*0b80*/  @!P1 LDG.E.EL R32, desc[UR4][R12.64] ;  /* 0x000000040c209981 */ /* 0x000ea2000c2e1900 */
[----:B------:R-:W-:-:S03]  /*0b90*/  IMAD.WIDE R22, R23, 0x4, R52 ;  /* 0x0000000417167825 */ /* 0x000fc600078e0234 */
[----:B------:R0:W5:Y:S01]  /*0ba0*/  @!P1 LDG.E.EL R11, desc[UR4][R12.64] ;  /* 0x000000040c0b9981 */ /* 0x000162000c2e1900 */
[----:B------:R-:W-:-:S03]  /*0bb0*/  IMAD R47, R29, 0x45c0, R50 ;  /* 0x000045c01d2f7824 */ /* 0x000fc600078e0232 */
[----:B------:R-:W2:Y:S01]  /*0bc0*/  @!P0 LDG.E.EL R24, desc[UR4][R14.64] ;  /* 0x000000040e188981 */ /* 0x000ea2000c2e1900 */
[----:B-1----:R-:W-:-:S03]  /*0bd0*/  FMUL R29, R45, R46 ;  /* 0x0000002e2d1d7220 */ /* 0x002fc60000400000 */
[----:B------:R-:W2:Y:S01]  /*0be0*/  @!P0 LDG.E.EL R25, desc[UR4][R14.64] ;  /* 0x000000040e198981 */ /* 0x000ea2000c2e1900 */
[----:B0-----:R-:W-:-:S03]  /*0bf0*/  CS2R R12, SRZ ;  /* 0x00000000000c7805 */ /* 0x001fc6000001ff00 */
[----:B------:R-:W2:Y:S04]  /*0c00*/  @!P0 LDG.E.EL R26, desc[UR4][R14.64] ;  /* 0x000000040e1a8981 */ /* 0x000ea8000c2e1900 */
[----:B------:R0:W2:Y:S01]  /*0c10*/  @!P0 LDG.E.EL R27, desc[UR4][R14.64] ;  /* 0x000000040e1b8981 */ /* 0x0000a2000c2e1900 */
[C---:B------:R-:W-:Y:S01]  /*0c20*/  LEA R46, P5, R20.reuse, UR6, 0x2 ;  /* 0x00000006142e7c11 */ /* 0x040fe2000f8a10ff */
[----:B------:R-:W-:Y:S01]  /*0c30*/  IMAD.WIDE R52, R47, 0x4, R52 ;  /* 0x000000042f347825 */ /* 0x000fe200078e0234 */
[----:B0-----:R-:W-:Y:S02]  /*0c40*/  CS2R R14, SRZ ;  /* 0x00000000000e7805 */ /* 0x001fe4000001ff00 */
[----:B------:R-:W-:Y:S02]  /*0c50*/  LEA.HI.X R47, R20, UR7, R21, 0x2, P5 ;  /* 0x00000007142f7c11 */ /* 0x000fe4000a8f1415 */
[----:B------:R-:W-:-:S02]  /*0c60*/  CS2R R20, SRZ ;  /* 0x0000000000147805 */ /* 0x000fc4000001ff00 */
[----:B------:R0:W2:Y:S02]  /*0c70*/  @P4 LDG.E.128 R12, desc[UR4][R22.64] ;  /* 0x00000004160c4981 */ /* 0x0000a4000c1e1d00 */
[----:B0-----:R-:W-:-:S06]  /*0c80*/  CS2R R22, SRZ ;  /* 0x0000000000167805 */ /* 0x001fcc000001ff00 */
[----:B------:R2:W3:Y:S01]  /*0c90*/  @P2 LDG.E.128 R20, desc[UR4][R46.64+-0x11700] ;  /* 0xfee900042e142981 */ /* 0x0004e2000c1e1d00 */
[----:B------:R-:W-:-:S04]  /*0ca0*/  FADD R16, R16, 9.9999997473787516356e-06 ;  /* 0x3727c5ac10107421 */ /* 0x000fc80000000000 */
[----:B------:R-:W0:Y:S02]  /*0cb0*/  MUFU.SQRT R45, R16 ;  /* 0x00000010002d7308 */ /* 0x000e240000002000 */
[C---:B0-----:R-:W-:Y:S02]  /*0cc0*/  FSETP.GT.AND P5, PT, R45.reuse, 8.50705917302346158658e+37, PT ;  /* 0x7e8000002d00780b */ /* 0x041fe40003fa4000 */
[----:B------:R-:W-:Y:S02]  /*0cd0*/  FSETP.GEU.AND P6, PT, R45, 1.175494350822287508e-38, PT ;  /* 0x008000002d00780b */ /* 0x000fe40003fce000 */
[----:B------:R-:W-:-:S09]  /*0ce0*/  FSEL R34, R34, 1, P5 ;  /* 0x3f80000022227808 */ /* 0x000fd20002800000 */
[----:B------:R-:W-:Y:S01]  /*0cf0*/  @P5 FMUL R45, R45, 0.25 ;  /* 0x3e8000002d2d5820 */ /* 0x000fe20000400000 */
[----:B------:R-:W-:Y:S01]  /*0d00*/  ISETP.GE.AND P5, PT, R18, 0x117, PT ;  /* 0x000001171200780c */ /* 0x000fe20003fa6270 */
[----:B------:R-:W-:Y:S02]  /*0d10*/  @!P6 FMUL R34, R34, 16777216 ;  /* 0x4b8000002222e820 */ /* 0x000fe40000400000 */
[----:B------:R-:W-:Y:S01]  /*0d20*/  @!P6 FMUL R45, R45, 16777216 ;  /* 0x4b8000002d2de820 */ /* 0x000fe20000400000 */
[----:B------:R-:W-:Y:S02]  /*0d30*/  ISETP.LT.AND P6, PT, R17, 0x16200, !P5 ;  /* 0x000162001100780c */ /* 0x000fe40006fc1270 */
[----:B--2---:R-:W-:Y:S02]  /*0d40*/  SEL R46, R12, RZ, P4 ;  /* 0x000000ff0c2e7207 */ /* 0x004fe40002000000 */
[----:B------:R-:W-:Y:S02]  /*0d50*/  SEL R47, R13, RZ, P4 ;  /* 0x000000ff0d2f7207 */ /* 0x000fe40002000000 */
[----:B------:R-:W-:-:S02]  /*0d60*/  SEL R16, R14, RZ, P4 ;  /* 0x000000ff0e107207 */ /* 0x000fc40002000000 */
[----:B------:R-:W-:Y:S02]  /*0d70*/  SEL R17, R15, RZ, P4 ;  /* 0x000000ff0f117207 */ /* 0x000fe40002000000 */
[----:B------:R-:W-:-:S04]  /*0d80*/  LEA R50, P4, R19, UR6, 0x2 ;  /* 0x0000000613327c11 */ /* 0x000fc8000f8810ff */
[----:B------:R-:W-:Y:S02]  /*0d90*/  LEA.HI.X R51, R19, UR7, R48, 0x2, P4 ;  /* 0x0000000713337c11 */ /* 0x000fe4000a0f1430 */
[----:B------:R-:W-:Y:S02]  /*0da0*/  ISETP.GT.AND P4, PT, R18, 0x116, !P0 ;  /* 0x000001161200780c */ /* 0x000fe40004784270 */
[----:B---3--:R-:W-:Y:S02]  /*0db0*/  SEL R19, R22, RZ, P2 ;  /* 0x000000ff16137207 */ /* 0x008fe40001000000 */
[----:B------:R-:W-:Y:S02]  /*0dc0*/  SEL R18, R23, RZ, P2 ;  /* 0x000000ff17127207 */ /* 0x000fe40001000000 */
[----:B------:R-:W-:Y:S02]  /*0dd0*/  CS2R R12, SRZ ;  /* 0x00000000000c7805 */ /* 0x000fe4000001ff00 */
[----:B------:R-:W-:-:S02]  /*0de0*/  CS2R R14, SRZ ;  /* 0x00000000000e7805 */ /* 0x000fc4000001ff00 */
[----:B------:R-:W-:Y:S02]  /*0df0*/  SEL R22, R16, R19, !P3 ;  /* 0x0000001310167207 */ /* 0x000fe40005800000 */
[----:B------:R-:W-:Y:S02]  /*0e00*/  SEL R23, R17, R18, !P3 ;  /* 0x0000001211177207 */ /* 0x000fe40005800000 */
[----:B------:R-:W-:Y:S02]  /*0e10*/  CS2R R16, SRZ ;  /* 0x0000000000107805 */ /* 0x000fe4000001ff00 */
[----:B------:R-:W-:Y:S01]  /*0e20*/  CS2R R18, SRZ ;  /* 0x0000000000127805 */ /* 0x000fe2000001ff00 */
[----:B------:R0:W2:Y:S05]  /*0e30*/  @P6 LDG.E.128 R12, desc[UR4][R52.64] ;  /* 0x00000004340c6981 */ /* 0x0000aa000c1e1d00 */
[----:B------:R-:W3:Y:S01]  /*0e40*/  @P4 LDG.E.128 R16, desc[UR4][R50.64+-0x11700] ;  /* 0xfee9000432104981 */ /* 0x000ee2000c1e1d00 */
[----:B------:R-:W1:Y:S01]  /*0e50*/  MUFU.RCP R45, R45 ;  /* 0x0000002d002d7308 */ /* 0x000e620000001000 */
[----:B------:R-:W-:-:S02]  /*0e60*/  SEL R48, R21, RZ, P2 ;  /* 0x000000ff15307207 */ /* 0x000fc40001000000 */
[----:B0-----:R-:W-:Y:S02]  /*0e70*/  SEL R53, R20, RZ, P2 ;  /* 0x000000ff14357207 */ /* 0x001fe40001000000 */
[----:B------:R-:W-:Y:S02]  /*0e80*/  SEL R21, R47, R48, !P3 ;  /* 0x000000302f157207 */ /* 0x000fe40005800000 */
[----:B------:R-:W-:-:S03]  /*0e90*/  SEL R20, R46, R53, !P3 ;  /* 0x000000352e147207 */ /* 0x000fc60005800000 */
[----:B------:R-:W-:Y:S02]  /*0ea0*/  FADD R38, R21, -R38 ;  /* 0x8000002615267221 */ /* 0x000fe40000000000 */
[----:B------:R-:W-:Y:S01]  /*0eb0*/  FADD R35, R20, -R35 ;  /* 0x8000002314237221 */ /* 0x000fe20000000000 */
[----:B-1----:R-:W-:Y:S01]  /*0ec0*/  FMUL R46, R45, R34 ;  /* 0x000000222d2e7220 */ /* 0x002fe20000400000 */
[----:B------:R-:W-:Y:S01]  /*0ed0*/  FADD R34, R22, -R39 ;  /* 0x8000002716227221 */ /* 0x000fe20000000000 */
[----:B------:R-:W-:Y:S01]  /*0ee0*/  FADD R47, R23, -R36 ;  /* 0x80000024172f7221 */ /* 0x000fe20000000000 */
[----:B------:R-:W-:Y:S01]  /*0ef0*/  FMUL R36, R41, R38 ;  /* 0x0000002629247220 */ /* 0x000fe20000400000 */
[----:B------:R-:W-:Y:S01]  /*0f00*/  FMUL R42, R42, R35 ;  /* 0x000000232a2a7220 */ /* 0x000fe20000400000 */
[----:B------:R-:W-:Y:S01]  /*0f10*/  FMUL R43, R43, R34 ;  /* 0x000000222b2b7220 */ /* 0x000fe20000400000 */
[----:B------:R-:W0:Y:S08]  /*0f20*/  LDC.64 R38, c[0x0][0x240] ;  /* 0x00009000ff267b82 */ /* 0x000e300000000a00 */
[----:B------:R-:W1:Y:S01]  /*0f30*/  LDC.64 R34, c[0x0][0x248] ;  /* 0x00009200ff227b82 */ /* 0x000e620000000a00 */
[----:B------:R-:W-:Y:S01]  /*0f40*/  FMUL R44, R44, R47 ;  /* 0x0000002f2c2c7220 */ /* 0x000fe20000400000 */
[----:B----4-:R-:W-:Y:S01]  /*0f50*/  FFMA R30, R42, R30, R33 ;  /* 0x0000001e2a1e7223 */ /* 0x010fe20000000021 */
[----:B------:R-:W-:Y:S01]  /*0f60*/  FFMA R31, R36, R40, R31 ;  /* 0x00000028241f7223 */ /* 0x000fe2000000001f */
[----:B------:R-:W-:Y:S01]  /*0f70*/  FFMA R32, R43, R37, R32 ;  /* 0x000000252b207223 */ /* 0x000fe20000000020 */
[----:B-----5:R-:W-:-:S04]  /*0f80*/  FFMA R6, R44, R6, R11 ;  /* 0x000000062c067223 */ /* 0x020fc8000000000b */
[----:B------:R-:W-:Y:S02]  /*0f90*/  FSETP.GEU.AND P3, PT, R32, RZ, PT ;  /* 0x000000ff2000720b */ /* 0x000fe40003f6e000 */
[----:B------:R-:W-:Y:S01]  /*0fa0*/  FSETP.GEU.AND P2, PT, R6, RZ, PT ;  /* 0x000000ff0600720b */ /* 0x000fe20003f4e000 */
[----:B0-----:R-:W-:-:S04]  /*0fb0*/  IMAD.WIDE R38, R49, 0x4, R38 ;  /* 0x0000000431267825 */ /* 0x001fc800078e0226 */
[----:B-1----:R-:W-:Y:S01]  /*0fc0*/  IMAD.WIDE R34, R49, 0x4, R34 ;  /* 0x0000000431227825 */ /* 0x002fe200078e0222 */
[----:B------:R0:W-:Y:S01]  /*0fd0*/  @!P1 STG.E.128 desc[UR4][R38.64], R20 ;  /* 0x0000001426009986 */ /* 0x0001e2000c101d04 */
[----:B--2---:R-:W-:Y:S02]  /*0fe0*/  SEL R12, R12, RZ, P6 ;  /* 0x000000ff0c0c7207 */ /* 0x004fe40003000000 */
[----:B------:R-:W-:Y:S02]  /*0ff0*/  SEL R13, R13, RZ, P6 ;  /* 0x000000ff0d0d7207 */ /* 0x000fe40003000000 */
[----:B---3--:R-:W-:Y:S02]  /*1000*/  @P5 SEL R12, R16, RZ, P4 ;  /* 0x000000ff100c5207 */ /* 0x008fe40002000000 */
[----:B------:R-:W-:Y:S02]  /*1010*/  SEL R15, R15, RZ, P6 ;  /* 0x000000ff0f0f7207 */ /* 0x000fe40003000000 */
[----:B------:R-:W-:-:S02]  /*1020*/  SEL R14, R14, RZ, P6 ;  /* 0x000000ff0e0e7207 */ /* 0x000fc40003000000 */
[----:B------:R-:W-:Y:S02]  /*1030*/  @P5 SEL R13, R17, RZ, P4 ;  /* 0x000000ff110d5207 */ /* 0x000fe40002000000 */
[----:B------:R-:W-:Y:S01]  /*1040*/  @P5 SEL R15, R19, RZ, P4 ;  /* 0x000000ff130f5207 */ /* 0x000fe20002000000 */
[----:B------:R-:W-:Y:S01]  /*1050*/  FADD R3, R12, -R3 ;  /* 0x800000030c037221 */ /* 0x000fe20000000000 */
[----:B------:R-:W-:Y:S01]  /*1060*/  @P5 SEL R14, R18, RZ, P4 ;  /* 0x000000ff120e5207 */ /* 0x000fe20002000000 */
[----:B------:R-:W-:Y:S02]  /*1070*/  FADD R11, R13, -R2 ;  /* 0x800000020d0b7221 */ /* 0x000fe40000000000 */
[----:B------:R-:W-:Y:S01]  /*1080*/  FADD R17, R15, -R4 ;  /* 0x800000040f117221 */ /* 0x000fe20000000000 */
[----:B------:R-:W-:Y:S01]  /*1090*/  FMUL R3, R0, R3 ;  /* 0x0000000300037220 */ /* 0x000fe20000400000 */
[----:B------:R-:W-:Y:S01]  /*10a0*/  FADD R2, R14, -R5 ;  /* 0x800000050e027221 */ /* 0x000fe20000000000 */
[----:B------:R-:W-:Y:S01]  /*10b0*/  FSETP.GEU.AND P4, PT, R31, RZ, PT ;  /* 0x000000ff1f00720b */ /* 0x000fe20003f8e000 */
[----:B------:R-:W-:Y:S01]  /*10c0*/  FMUL R46, R46, R17 ;  /* 0x000000112e2e7220 */ /* 0x000fe20000400000 */
[----:B------:R-:W-:Y:S01]  /*10d0*/  FSETP.GEU.AND P5, PT, R30, RZ, PT ;  /* 0x000000ff1e00720b */ /* 0x000fe20003fae000 */
[----:B------:R-:W-:Y:S01]  /*10e0*/  FMUL R29, R29, R2 ;  /* 0x000000021d1d7220 */ /* 0x000fe20000400000 */
[----:B------:R-:W-:Y:S01]  /*10f0*/  FFMA R3, R3, R7, R24 ;  /* 0x0000000703037223 */ /* 0x000fe20000000018 */
[----:B------:R-:W-:Y:S01]  /*1100*/  FMUL R28, R28, R11 ;  /* 0x0000000b1c1c7220 */ /* 0x000fe20000400000 */
[----:B------:R-:W-:Y:S01]  /*1110*/  SEL R7, R6, RZ, P2 ;  /* 0x000000ff06077207 */ /* 0x000fe20001000000 */
[----:B------:R-:W-:Y:S01]  /*1120*/  FFMA R10, R46, R10, R27 ;  /* 0x0000000a2e0a7223 */ /* 0x000fe2000000001b */
[----:B------:R-:W-:-:S02]  /*1130*/  SEL R6, R32, RZ, P3 ;  /* 0x000000ff20067207 */ /* 0x000fc40001800000 */
[----:B------:R-:W-:Y:S02]  /*1140*/  SEL R5, R31, RZ, P4 ;  /* 0x000000ff1f057207 */ /* 0x000fe40002000000 */
[----:B------:R-:W-:Y:S01]  /*1150*/  SEL R4, R30, RZ, P5 ;  /* 0x000000ff1e047207 */ /* 0x000fe20002800000 */
[----:B------:R-:W-:Y:S01]  /*1160*/  FFMA R9, R29, R9, R26 ;  /* 0x000000091d097223 */ /* 0x000fe2000000001a */
[----:B------:R-:W-:Y:S01]  /*1170*/  FFMA R8, R28, R8, R25 ;  /* 0x000000081c087223 */ /* 0x000fe20000000019 */
[----:B------:R0:W-:Y:S04]  /*1180*/  @!P0 STG.E.128 desc[UR4][R38.64+0x800], R12 ;  /* 0x0008000c26008986 */ /* 0x0001e8000c101d04 */
[----:B------:R0:W-:Y:S01]  /*1190*/  @!P1 STG.E.128 desc[UR4][R34.64], R4 ;  /* 0x0000000422009986 */ /* 0x0001e2000c101d04 */
[----:B------:R-:W-:-:S02]  /*11a0*/  FSETP.GEU.AND P1, PT, R10, RZ, PT ;  /* 0x000000ff0a00720b */ /* 0x000fc40003f2e000 */
[----:B------:R-:W-:Y:S02]  /*11b0*/  FSETP.GEU.AND P2, PT, R9, RZ, PT ;  /* 0x000000ff0900720b */ /* 0x000fe40003f4e000 */
[----:B------:R-:W-:Y:S02]  /*11c0*/  FSETP.GEU.AND P3, PT, R8, RZ, PT ;  /* 0x000000ff0800720b */ /* 0x000fe40003f6e000 */
[----:B------:R-:W-:Y:S02]  /*11d0*/  FSETP.GEU.AND P4, PT, R3, RZ, PT ;  /* 0x000000ff0300720b */ /* 0x000fe40003f8e000 */
[----:B------:R-:W-:Y:S02]  /*11e0*/  SEL R11, R10, RZ, P1 ;  /* 0x000000ff0a0b7207 */ /* 0x000fe40000800000 */
[----:B------:R-:W-:Y:S02]  /*11f0*/  SEL R10, R9, RZ, P2 ;  /* 0x000000ff090a7207 */ /* 0x000fe40001000000 */
[----:B------:R-:W-:-:S02]  /*1200*/  SEL R9, R8, RZ, P3 ;  /* 0x000000ff08097207 */ /* 0x000fc40001800000 */
[----:B------:R-:W-:Y:S01]  /*1210*/  SEL R8, R3, RZ, P4 ;  /* 0x000000ff03087207 */ /* 0x000fe20002000000 */
[----:B0-----:R-:W-:Y:S06]  /*1220*/  @P0 EXIT ;  /* 0x000000000000094d */ /* 0x001fec0003800000 */
[----:B------:R-:W-:Y:S01]  /*1230*/  STG.E.128 desc[UR4][R34.64+0x800], R8 ;  /* 0x0008000822007986 */ /* 0x000fe2000c101d04 */
[----:B------:R-:W-:Y:S05]  /*1240*/  EXIT ;  /* 0x000000000000794d */ /* 0x000fea0003800000 */
.L_x_0:
[----:B------:R-:W-:-:S00]  /*1250*/  BRA `(.L_x_0) ;  /* 0xfffffffc00fc7947 */ /* 0x000fc0000383ffff */
[----:B------:R-:W-:-:S00]  /*1260*/  NOP ;  /* 0x0000000000007918 */ /* 0x000fc00000000000 */
        /* <DEDUP_REMOVED lines=9> */
.L_x_1:


//--------------------- .nv.global.init           --------------------------
	.section	.nv.global.init,"aw",@progbits
.nv.global.init:
	.type		_$_str,@object
	.size		_$_str,(_$_str_$_2 - _$_str)
_$_str:
        /*0000*/ 	.byte	0x5f, 0x5f, 0x43, 0x55, 0x44, 0x41, 0x5f, 0x46, 0x54, 0x5a, 0x00
	.type		_$_str_$_2,@object
	.size		_$_str_$_2,(.L_1 - _$_str_$_2)
_$_str_$_2:
        /*000b*/ 	.byte	0x5f, 0x5f, 0x43, 0x55, 0x44, 0x41, 0x5f, 0x50, 0x52, 0x45, 0x43, 0x5f, 0x53, 0x51, 0x52, 0x54
        /*001b*/ 	.byte	0x00
.L_1:


//--------------------- .nv.constant0.triton_poi_fused__native_batch_norm_legit_no_training_cat_relu_7 --------------------------
	.section	.nv.constant0.triton_poi_fused__native_batch_norm_legit_no_training_cat_relu_7,"a",@progbits
	.sectionflags	@""
	.align	4
.nv.constant0.triton_poi_fused__native_batch_norm_legit_no_training_cat_relu_7:
	.zero		596
